//
// Generated by NVIDIA NVVM Compiler
//
// Compiler Build ID: CL-36424714
// Cuda compilation tools, release 13.0, V13.0.88
// Based on NVVM 20.0.0
//

.version 9.0
.target sm_100
.address_size 64

	// .globl	_Z14mat_inn_kernelPdPKdS1_ll

.visible .entry _Z14mat_inn_kernelPdPKdS1_ll(
	.param .u64 .ptr .align 1 _Z14mat_inn_kernelPdPKdS1_ll_param_0,
	.param .u64 .ptr .align 1 _Z14mat_inn_kernelPdPKdS1_ll_param_1,
	.param .u64 .ptr .align 1 _Z14mat_inn_kernelPdPKdS1_ll_param_2,
	.param .u64 _Z14mat_inn_kernelPdPKdS1_ll_param_3,
	.param .u64 _Z14mat_inn_kernelPdPKdS1_ll_param_4
)
{
	.reg .pred 	%p<11>;
	.reg .b32 	%r<5>;
	.reg .b64 	%rd<96>;
	.reg .b64 	%fd<68>;

	ld.param.u64 	%rd24, [_Z14mat_inn_kernelPdPKdS1_ll_param_1];
	ld.param.u64 	%rd25, [_Z14mat_inn_kernelPdPKdS1_ll_param_2];
	ld.param.u64 	%rd22, [_Z14mat_inn_kernelPdPKdS1_ll_param_3];
	ld.param.u64 	%rd23, [_Z14mat_inn_kernelPdPKdS1_ll_param_4];
	cvta.to.global.u64 	%rd1, %rd25;
	cvta.to.global.u64 	%rd2, %rd24;
	mov.u32 	%r1, %ctaid.x;
	mov.u32 	%r2, %ntid.x;
	mov.u32 	%r3, %tid.x;
	mad.lo.s32 	%r4, %r1, %r2, %r3;
	cvt.s64.s32 	%rd3, %r4;
	setp.le.s64 	%p1, %rd22, %rd3;
	@%p1 bra 	$L__BB0_14;
	setp.lt.s64 	%p2, %rd23, 1;
	mov.f64 	%fd67, 0d0000000000000000;
	@%p2 bra 	$L__BB0_13;
	and.b64  	%rd4, %rd23, 7;
	setp.lt.u64 	%p3, %rd23, 8;
	mov.f64 	%fd67, 0d0000000000000000;
	mov.b64 	%rd94, 0;
	@%p3 bra 	$L__BB0_5;
	and.b64  	%rd94, %rd23, 9223372036854775800;
	shl.b64 	%rd27, %rd3, 3;
	add.s64 	%rd91, %rd2, %rd27;
	shl.b64 	%rd7, %rd22, 6;
	add.s64 	%rd90, %rd1, 32;
	mov.f64 	%fd67, 0d0000000000000000;
	mov.u64 	%rd92, %rd94;
$L__BB0_4:
	.pragma "nounroll";
	ld.global.f64 	%fd17, [%rd91];
	ld.global.f64 	%fd18, [%rd90+-32];
	fma.rn.f64 	%fd19, %fd17, %fd18, %fd67;
	shl.b64 	%rd28, %rd22, 3;
	add.s64 	%rd29, %rd91, %rd28;
	ld.global.f64 	%fd20, [%rd29];
	ld.global.f64 	%fd21, [%rd90+-24];
	fma.rn.f64 	%fd22, %fd20, %fd21, %fd19;
	add.s64 	%rd30, %rd29, %rd28;
	ld.global.f64 	%fd23, [%rd30];
	ld.global.f64 	%fd24, [%rd90+-16];
	fma.rn.f64 	%fd25, %fd23, %fd24, %fd22;
	add.s64 	%rd31, %rd30, %rd28;
	ld.global.f64 	%fd26, [%rd31];
	ld.global.f64 	%fd27, [%rd90+-8];
	fma.rn.f64 	%fd28, %fd26, %fd27, %fd25;
	add.s64 	%rd32, %rd31, %rd28;
	ld.global.f64 	%fd29, [%rd32];
	ld.global.f64 	%fd30, [%rd90];
	fma.rn.f64 	%fd31, %fd29, %fd30, %fd28;
	add.s64 	%rd33, %rd32, %rd28;
	ld.global.f64 	%fd32, [%rd33];
	ld.global.f64 	%fd33, [%rd90+8];
	fma.rn.f64 	%fd34, %fd32, %fd33, %fd31;
	add.s64 	%rd34, %rd33, %rd28;
	ld.global.f64 	%fd35, [%rd34];
	ld.global.f64 	%fd36, [%rd90+16];
	fma.rn.f64 	%fd37, %fd35, %fd36, %fd34;
	add.s64 	%rd35, %rd34, %rd28;
	ld.global.f64 	%fd38, [%rd35];
	ld.global.f64 	%fd39, [%rd90+24];
	fma.rn.f64 	%fd67, %fd38, %fd39, %fd37;
	add.s64 	%rd92, %rd92, -8;
	add.s64 	%rd91, %rd91, %rd7;
	add.s64 	%rd90, %rd90, 64;
	setp.ne.s64 	%p4, %rd92, 0;
	@%p4 bra 	$L__BB0_4;
$L__BB0_5:
	setp.eq.s64 	%p5, %rd4, 0;
	@%p5 bra 	$L__BB0_13;
	and.b64  	%rd16, %rd23, 3;
	setp.lt.u64 	%p6, %rd4, 4;
	@%p6 bra 	$L__BB0_8;
	mad.lo.s64 	%rd36, %rd94, %rd22, %rd3;
	shl.b64 	%rd37, %rd36, 3;
	add.s64 	%rd38, %rd2, %rd37;
	ld.global.f64 	%fd41, [%rd38];
	shl.b64 	%rd39, %rd94, 3;
	add.s64 	%rd40, %rd1, %rd39;
	ld.global.f64 	%fd42, [%rd40];
	fma.rn.f64 	%fd43, %fd41, %fd42, %fd67;
	add.s64 	%rd41, %rd94, 1;
	and.b64  	%rd42, %rd41, 4294967295;
	mad.lo.s64 	%rd43, %rd42, %rd22, %rd3;
	shl.b64 	%rd44, %rd43, 3;
	add.s64 	%rd45, %rd2, %rd44;
	ld.global.f64 	%fd44, [%rd45];
	shl.b64 	%rd46, %rd41, 3;
	and.b64  	%rd47, %rd46, 34359738360;
	add.s64 	%rd48, %rd1, %rd47;
	ld.global.f64 	%fd45, [%rd48];
	fma.rn.f64 	%fd46, %fd44, %fd45, %fd43;
	add.s64 	%rd49, %rd94, 2;
	and.b64  	%rd50, %rd49, 4294967295;
	mad.lo.s64 	%rd51, %rd50, %rd22, %rd3;
	shl.b64 	%rd52, %rd51, 3;
	add.s64 	%rd53, %rd2, %rd52;
	ld.global.f64 	%fd47, [%rd53];
	shl.b64 	%rd54, %rd49, 3;
	and.b64  	%rd55, %rd54, 34359738360;
	add.s64 	%rd56, %rd1, %rd55;
	ld.global.f64 	%fd48, [%rd56];
	fma.rn.f64 	%fd49, %fd47, %fd48, %fd46;
	add.s64 	%rd57, %rd94, 3;
	and.b64  	%rd58, %rd57, 4294967295;
	mad.lo.s64 	%rd59, %rd58, %rd22, %rd3;
	shl.b64 	%rd60, %rd59, 3;
	add.s64 	%rd61, %rd2, %rd60;
	ld.global.f64 	%fd50, [%rd61];
	shl.b64 	%rd62, %rd57, 3;
	and.b64  	%rd63, %rd62, 34359738360;
	add.s64 	%rd64, %rd1, %rd63;
	ld.global.f64 	%fd51, [%rd64];
	fma.rn.f64 	%fd67, %fd50, %fd51, %fd49;
	add.s64 	%rd65, %rd94, 4;
	and.b64  	%rd94, %rd65, 4294967295;
$L__BB0_8:
	setp.eq.s64 	%p7, %rd16, 0;
	@%p7 bra 	$L__BB0_13;
	setp.eq.s64 	%p8, %rd16, 1;
	@%p8 bra 	$L__BB0_11;
	mad.lo.s64 	%rd66, %rd94, %rd22, %rd3;
	shl.b64 	%rd67, %rd66, 3;
	add.s64 	%rd68, %rd2, %rd67;
	ld.global.f64 	%fd53, [%rd68];
	shl.b64 	%rd69, %rd94, 3;
	add.s64 	%rd70, %rd1, %rd69;
	ld.global.f64 	%fd54, [%rd70];
	fma.rn.f64 	%fd55, %fd53, %fd54, %fd67;
	add.s64 	%rd71, %rd94, 1;
	and.b64  	%rd72, %rd71, 4294967295;
	mad.lo.s64 	%rd73, %rd72, %rd22, %rd3;
	shl.b64 	%rd74, %rd73, 3;
	add.s64 	%rd75, %rd2, %rd74;
	ld.global.f64 	%fd56, [%rd75];
	shl.b64 	%rd76, %rd71, 3;
	and.b64  	%rd77, %rd76, 34359738360;
	add.s64 	%rd78, %rd1, %rd77;
	ld.global.f64 	%fd57, [%rd78];
	fma.rn.f64 	%fd67, %fd56, %fd57, %fd55;
	add.s64 	%rd79, %rd94, 2;
	and.b64  	%rd94, %rd79, 4294967295;
$L__BB0_11:
	and.b64  	%rd80, %rd23, 1;
	setp.eq.b64 	%p9, %rd80, 1;
	not.pred 	%p10, %p9;
	@%p10 bra 	$L__BB0_13;
	mad.lo.s64 	%rd81, %rd94, %rd22, %rd3;
	shl.b64 	%rd82, %rd81, 3;
	add.s64 	%rd83, %rd2, %rd82;
	ld.global.f64 	%fd58, [%rd83];
	shl.b64 	%rd84, %rd94, 3;
	add.s64 	%rd85, %rd1, %rd84;
	ld.global.f64 	%fd59, [%rd85];
	fma.rn.f64 	%fd67, %fd58, %fd59, %fd67;
$L__BB0_13:
	ld.param.u64 	%rd89, [_Z14mat_inn_kernelPdPKdS1_ll_param_0];
	cvta.to.global.u64 	%rd86, %rd89;
	shl.b64 	%rd87, %rd3, 3;
	add.s64 	%rd88, %rd86, %rd87;
	st.global.f64 	[%rd88], %fd67;
$L__BB0_14:
	ret;

}


// ===== COMPILED SASS (sm_100) =====

	.target	sm_100

	.elftype	@"ET_EXEC"


//--------------------- .note.nv.tkinfo           --------------------------
	.section	.note.nv.tkinfo,"",@"SHT_NOTE"
	.sectionflags	@"SHF_NOTE_NV_TKINFO"
	.tkinfo
        /*0018*/ 	.word	0x00000002
        /*0030*/ 	.string	""
        /*0030*/ 	.string	"ptxas"
        /*0030*/ 	.string	"Cuda compilation tools, release 13.0, V13.0.88"
        /*0030*/ 	.string	"Build cuda_13.0.r13.0/compiler.36424714_0"
        /*0030*/ 	.string	"-arch sm_100 -m 64 "



//--------------------- .note.nv.cuinfo           --------------------------
	.section	.note.nv.cuinfo,"",@"SHT_NOTE"
	.sectionflags	@"SHF_NOTE_NV_CUINFO"
        /*0018*/ 	.short	0x0002
        /*001a*/ 	.short	0x0064
        /*001c*/ 	.short	0x0082
	.zero		2


//--------------------- .nv.info                  --------------------------
	.section	.nv.info,"",@"SHT_CUDA_INFO"
	.align	4


	//----- nvinfo : EIATTR_REGCOUNT
	.align		4
        /*0000*/ 	.byte	0x04, 0x2f
        /*0002*/ 	.short	(.L_1 - .L_0)
	.align		4
.L_0:
        /*0004*/ 	.word	index@(_Z14mat_inn_kernelPdPKdS1_ll)
        /*0008*/ 	.word	0x00000020


	//----- nvinfo : EIATTR_FRAME_SIZE
	.align		4
.L_1:
        /*000c*/ 	.byte	0x04, 0x11
        /*000e*/ 	.short	(.L_3 - .L_2)
	.align		4
.L_2:
        /*0010*/ 	.word	index@(_Z14mat_inn_kernelPdPKdS1_ll)
        /*0014*/ 	.word	0x00000000


	//----- nvinfo : EIATTR_MIN_STACK_SIZE
	.align		4
.L_3:
        /*0018*/ 	.byte	0x04, 0x12
        /*001a*/ 	.short	(.L_5 - .L_4)
	.align		4
.L_4:
        /*001c*/ 	.word	index@(_Z14mat_inn_kernelPdPKdS1_ll)
        /*0020*/ 	.word	0x00000000
.L_5:


//--------------------- .nv.compat                --------------------------
	.section	.nv.compat,"",@"SHT_CUDA_COMPAT_INFO"
	.align	4
        /*0000*/ 	.byte	0x02, 0x09, 0x00, 0x00, 0x02, 0x02, 0x01, 0x00, 0x02, 0x05, 0x05, 0x00, 0x03, 0x07, 0x01, 0x01
        /*0010*/ 	.byte	0x02, 0x03, 0x00, 0x00, 0x02, 0x06, 0x01, 0x00, 0x04, 0x0b, 0x08, 0x00, 0x01, 0x00, 0x00, 0x00
        /*0020*/ 	.byte	0x00, 0x00, 0x00, 0x00


//--------------------- .nv.info._Z14mat_inn_kernelPdPKdS1_ll --------------------------
	.section	.nv.info._Z14mat_inn_kernelPdPKdS1_ll,"",@"SHT_CUDA_INFO"
	.sectionflags	@""
	.align	4


	//----- nvinfo : EIATTR_CUDA_API_VERSION
	.align		4
        /*0000*/ 	.byte	0x04, 0x37
        /*0002*/ 	.short	(.L_7 - .L_6)
.L_6:
        /*0004*/ 	.word	0x00000082


	//----- nvinfo : EIATTR_KPARAM_INFO
	.align		4
.L_7:
        /*0008*/ 	.byte	0x04, 0x17
        /*000a*/ 	.short	(.L_9 - .L_8)
.L_8:
        /*000c*/ 	.word	0x00000000
        /*0010*/ 	.short	0x0004
        /*0012*/ 	.short	0x0020
        /*0014*/ 	.byte	0x00, 0xf0, 0x21, 0x00


	//----- nvinfo : EIATTR_KPARAM_INFO
	.align		4
.L_9:
        /*0018*/ 	.byte	0x04, 0x17
        /*001a*/ 	.short	(.L_11 - .L_10)
.L_10:
        /*001c*/ 	.word	0x00000000
        /*0020*/ 	.short	0x0003
        /*0022*/ 	.short	0x0018
        /*0024*/ 	.byte	0x00, 0xf0, 0x21, 0x00


	//----- nvinfo : EIATTR_KPARAM_INFO
	.align		4
.L_11:
        /*0028*/ 	.byte	0x04, 0x17
        /*002a*/ 	.short	(.L_13 - .L_12)
.L_12:
        /*002c*/ 	.word	0x00000000
        /*0030*/ 	.short	0x0002
        /*0032*/ 	.short	0x0010
        /*0034*/ 	.byte	0x00, 0xf5, 0x21, 0x00


	//----- nvinfo : EIATTR_KPARAM_INFO
	.align		4
.L_13:
        /*0038*/ 	.byte	0x04, 0x17
        /*003a*/ 	.short	(.L_15 - .L_14)
.L_14:
        /*003c*/ 	.word	0x00000000
        /*0040*/ 	.short	0x0001
        /*0042*/ 	.short	0x0008
        /*0044*/ 	.byte	0x00, 0xf5, 0x21, 0x00


	//----- nvinfo : EIATTR_KPARAM_INFO
	.align		4
.L_15:
        /*0048*/ 	.byte	0x04, 0x17
        /*004a*/ 	.short	(.L_17 - .L_16)
.L_16:
        /*004c*/ 	.word	0x00000000
        /*0050*/ 	.short	0x0000
        /*0052*/ 	.short	0x0000
        /*0054*/ 	.byte	0x00, 0xf5, 0x21, 0x00


	//----- nvinfo : EIATTR_SPARSE_MMA_MASK
	.align		4
.L_17:
        /*0058*/ 	.byte	0x03, 0x50
        /*005a*/ 	.short	0x0000


	//----- nvinfo : EIATTR_MAXREG_COUNT
	.align		4
        /*005c*/ 	.byte	0x03, 0x1b
        /*005e*/ 	.short	0x00ff


	//----- nvinfo : EIATTR_MERCURY_ISA_VERSION
	.align		4
        /*0060*/ 	.byte	0x03, 0x5f
        /*0062*/ 	.short	0x0101


	//----- nvinfo : EIATTR_VRC_CTA_INIT_COUNT
	.align		4
        /*0064*/ 	.byte	0x02, 0x4a
	.zero		1
	.zero		1


	//----- nvinfo : EIATTR_EXIT_INSTR_OFFSETS
	.align		4
        /*0068*/ 	.byte	0x04, 0x1c
        /*006a*/ 	.short	(.L_19 - .L_18)


	//   ....[0]....
.L_18:
        /*006c*/ 	.word	0x00000090


	//   ....[1]....
        /*0070*/ 	.word	0x00000e60


	//----- nvinfo : EIATTR_CBANK_PARAM_SIZE
	.align		4
.L_19:
        /*0074*/ 	.byte	0x03, 0x19
        /*0076*/ 	.short	0x0028


	//----- nvinfo : EIATTR_PARAM_CBANK
	.align		4
        /*0078*/ 	.byte	0x04, 0x0a
        /*007a*/ 	.short	(.L_21 - .L_20)
	.align		4
.L_20:
        /*007c*/ 	.word	index@(.nv.constant0._Z14mat_inn_kernelPdPKdS1_ll)
        /*0080*/ 	.short	0x0380
        /*0082*/ 	.short	0x0028


	//----- nvinfo : EIATTR_SW_WAR
	.align		4
.L_21:
        /*0084*/ 	.byte	0x04, 0x36
        /*0086*/ 	.short	(.L_23 - .L_22)
.L_22:
        /*0088*/ 	.word	0x00000008
.L_23:


//--------------------- .nv.callgraph             --------------------------
	.section	.nv.callgraph,"",@"SHT_CUDA_CALLGRAPH"
	.align	4
	.sectionentsize	8
	.align		4
        /*0000*/ 	.word	0x00000000
	.align		4
        /*0004*/ 	.word	0xffffffff
	.align		4
        /*0008*/ 	.word	0x00000000
	.align		4
        /*000c*/ 	.word	0xfffffffe
	.align		4
        /*0010*/ 	.word	0x00000000
	.align		4
        /*0014*/ 	.word	0xfffffffd
	.align		4
        /*0018*/ 	.word	0x00000000
	.align		4
        /*001c*/ 	.word	0xfffffffc


//--------------------- .text._Z14mat_inn_kernelPdPKdS1_ll --------------------------
	.section	.text._Z14mat_inn_kernelPdPKdS1_ll,"ax",@progbits
	.align	128
        .global         _Z14mat_inn_kernelPdPKdS1_ll
        .type           _Z14mat_inn_kernelPdPKdS1_ll,@function
        .size           _Z14mat_inn_kernelPdPKdS1_ll,(.L_x_6 - _Z14mat_inn_kernelPdPKdS1_ll)
        .other          _Z14mat_inn_kernelPdPKdS1_ll,@"STO_CUDA_ENTRY STV_DEFAULT"
_Z14mat_inn_kernelPdPKdS1_ll:
.text._Z14mat_inn_kernelPdPKdS1_ll:
[----:B------:R-:W-:Y:S01]  /*0000*/  LDC R1, c[0x0][0x37c] ;  /* 0x0000df00ff017b82 */ /* 0x000fe20000000800 */
[----:B------:R-:W0:Y:S07]  /*0010*/  S2R R9, SR_TID.X ;  /* 0x0000000000097919 */ /* 0x000e2e0000002100 */
[----:B------:R-:W0:Y:S08]  /*0020*/  S2UR UR4, SR_CTAID.X ;  /* 0x00000000000479c3 */ /* 0x000e300000002500 */
[----:B------:R-:W0:Y:S08]  /*0030*/  LDC R8, c[0x0][0x360] ;  /* 0x0000d800ff087b82 */ /* 0x000e300000000800 */
[----:B------:R-:W1:Y:S01]  /*0040*/  LDC.64 R6, c[0x0][0x398] ;  /* 0x0000e600ff067b82 */ /* 0x000e620000000a00 */
[----:B0-----:R-:W-:-:S05]  /*0050*/  IMAD R8, R8, UR4, R9 ;  /* 0x0000000408087c24 */ /* 0x001fca000f8e0209 */
[----:B------:R-:W-:Y:S02]  /*0060*/  SHF.R.S32.HI R9, RZ, 0x1f, R8 ;  /* 0x0000001fff097819 */ /* 0x000fe40000011408 */
[----:B-1----:R-:W-:-:S04]  /*0070*/  ISETP.GE.U32.AND P0, PT, R8, R6, PT ;  /* 0x000000060800720c */ /* 0x002fc80003f06070 */
[----:B------:R-:W-:-:S13]  /*0080*/  ISETP.GE.AND.EX P0, PT, R9, R7, PT, P0 ;  /* 0x000000070900720c */ /* 0x000fda0003f06300 */
[----:B------:R-:W-:Y:S05]  /*0090*/  @P0 EXIT ;  /* 0x000000000000094d */ /* 0x000fea0003800000 */
[----:B------:R-:W0:Y:S01]  /*00a0*/  LDCU.64 UR6, c[0x0][0x3a0] ;  /* 0x00007400ff0677ac */ /* 0x000e220008000a00 */
[----:B------:R-:W-:Y:S01]  /*00b0*/  CS2R R26, SRZ ;  /* 0x00000000001a7805 */ /* 0x000fe2000001ff00 */
[----:B------:R-:W1:Y:S01]  /*00c0*/  LDCU.64 UR16, c[0x0][0x358] ;  /* 0x00006b00ff1077ac */ /* 0x000e620008000a00 */
[----:B0-----:R-:W-:-:S04]  /*00d0*/  UISETP.GE.U32.AND UP0, UPT, UR6, 0x1, UPT ;  /* 0x000000010600788c */ /* 0x001fc8000bf06070 */
[----:B------:R-:W-:-:S09]  /*00e0*/  UISETP.GE.AND.EX UP0, UPT, UR7, URZ, UPT, UP0 ;  /* 0x000000ff0700728c */ /* 0x000fd2000bf06300 */
[----:B-1----:R-:W-:Y:S05]  /*00f0*/  BRA.U !UP0, `(.L_x_0) ;  /* 0x0000000d08487547 */ /* 0x002fea000b800000 */
[----:B------:R-:W-:Y:S01]  /*0100*/  UISETP.GE.U32.AND UP1, UPT, UR6, 0x8, UPT ;  /* 0x000000080600788c */ /* 0x000fe2000bf26070 */
[----:B------:R-:W-:Y:S01]  /*0110*/  CS2R R26, SRZ ;  /* 0x00000000001a7805 */ /* 0x000fe2000001ff00 */
[----:B------:R-:W-:Y:S02]  /*0120*/  ULOP3.LUT UR10, UR6, 0x7, URZ, 0xc0, !UPT ;  /* 0x00000007060a7892 */ /* 0x000fe4000f8ec0ff */
[----:B------:R-:W-:Y:S02]  /*0130*/  UISETP.GE.U32.AND.EX UP1, UPT, UR7, URZ, UPT, UP1 ;  /* 0x000000ff0700728c */ /* 0x000fe4000bf26110 */
[----:B------:R-:W-:Y:S01]  /*0140*/  UISETP.NE.U32.AND UP0, UPT, UR10, URZ, UPT ;  /* 0x000000ff0a00728c */ /* 0x000fe2000bf05070 */
[----:B------:R-:W-:Y:S01]  /*0150*/  UMOV UR4, URZ ;  /* 0x000000ff00047c82 */ /* 0x000fe20008000000 */
[----:B------:R-:W-:Y:S02]  /*0160*/  UMOV UR5, URZ ;  /* 0x000000ff00057c82 */ /* 0x000fe40008000000 */
[----:B------:R-:W-:-:S03]  /*0170*/  UISETP.NE.AND.EX UP0, UPT, URZ, URZ, UPT, UP0 ;  /* 0x000000ffff00728c */ /* 0x000fc6000bf05300 */
[----:B------:R-:W-:Y:S08]  /*0180*/  BRA.U !UP1, `(.L_x_1) ;  /* 0x0000000509047547 */ /* 0x000ff0000b800000 */
[----:B------:R-:W0:Y:S01]  /*0190*/  LDCU.64 UR8, c[0x0][0x390] ;  /* 0x00007200ff0877ac */ /* 0x000e220008000a00 */
[C-C-:B------:R-:W-:Y:S01]  /*01a0*/  SHF.L.U64.HI R0, R6.reuse, 0x6, R7.reuse ;  /* 0x0000000606007819 */ /* 0x140fe20000010207 */
[C---:B------:R-:W-:Y:S01]  /*01b0*/  IMAD.SHL.U32 R4, R6.reuse, 0x8, RZ ;  /* 0x0000000806047824 */ /* 0x040fe200078e00ff */
[----:B------:R-:W-:Y:S01]  /*01c0*/  SHF.L.U64.HI R2, R6, 0x3, R7 ;  /* 0x0000000306027819 */ /* 0x000fe20000010207 */
[----:B------:R-:W1:Y:S01]  /*01d0*/  LDCU.64 UR4, c[0x0][0x388] ;  /* 0x00007100ff0477ac */ /* 0x000e620008000a00 */
[----:B------:R-:W-:Y:S01]  /*01e0*/  CS2R R26, SRZ ;  /* 0x00000000001a7805 */ /* 0x000fe2000001ff00 */
[----:B0-----:R-:W-:Y:S01]  /*01f0*/  UIADD3 UR8, UP1, UPT, UR8, 0x20, URZ ;  /* 0x0000002008087890 */ /* 0x001fe2000ff3e0ff */
[----:B-1----:R-:W-:-:S03]  /*0200*/  LEA R5, P0, R8, UR4, 0x3 ;  /* 0x0000000408057c11 */ /* 0x002fc6000f8018ff */
[----:B------:R-:W-:Y:S02]  /*0210*/  UIADD3.X UR9, UPT, UPT, URZ, UR9, URZ, UP1, !UPT ;  /* 0x00000009ff097290 */ /* 0x000fe40008ffe4ff */
[----:B------:R-:W-:Y:S01]  /*0220*/  IMAD.U32 R10, RZ, RZ, UR8 ;  /* 0x00000008ff0a7e24 */ /* 0x000fe2000f8e00ff */
[----:B------:R-:W-:Y:S01]  /*0230*/  ULOP3.LUT UR4, UR6, 0xfffffff8, URZ, 0xc0, !UPT ;  /* 0xfffffff806047892 */ /* 0x000fe2000f8ec0ff */
[----:B------:R-:W-:Y:S01]  /*0240*/  LEA.HI.X R3, R8, UR5, R9, 0x3, P0 ;  /* 0x0000000508037c11 */ /* 0x000fe200080f1c09 */
[----:B------:R-:W-:Y:S01]  /*0250*/  ULOP3.LUT UR5, UR7, 0x7fffffff, URZ, 0xc0, !UPT ;  /* 0x7fffffff07057892 */ /* 0x000fe2000f8ec0ff */
[----:B------:R-:W-:-:S04]  /*0260*/  IMAD.U32 R11, RZ, RZ, UR9 ;  /* 0x00000009ff0b7e24 */ /* 0x000fc8000f8e00ff */
[----:B------:R-:W-:Y:S02]  /*0270*/  UMOV UR7, UR4 ;  /* 0x0000000400077c82 */ /* 0x000fe40008000000 */
[----:B------:R-:W-:-:S05]  /*0280*/  UMOV UR8, UR5 ;  /* 0x0000000500087c82 */ /* 0x000fca0008000000 */
.L_x_2:
[----:B------:R-:W-:Y:S01]  /*0290*/  MOV R24, R5 ;  /* 0x0000000500187202 */ /* 0x000fe20000000f00 */
[----:B------:R-:W-:Y:S01]  /*02a0*/  IMAD.MOV.U32 R25, RZ, RZ, R3 ;  /* 0x000000ffff197224 */ /* 0x000fe200078e0003 */
[----:B------:R-:W2:Y:S04]  /*02b0*/  LDG.E.64 R12, desc[UR16][R10.64+-0x20] ;  /* 0xffffe0100a0c7981 */ /* 0x000ea8000c1e1b00 */
[----:B------:R0:W2:Y:S01]  /*02c0*/  LDG.E.64 R18, desc[UR16][R24.64] ;  /* 0x0000001018127981 */ /* 0x0000a2000c1e1b00 */
[----:B------:R-:W-:-:S03]  /*02d0*/  IADD3 R28, P0, PT, R5, R4, RZ ;  /* 0x00000004051c7210 */ /* 0x000fc60007f1e0ff */
[----:B------:R-:W3:Y:S02]  /*02e0*/  LDG.E.64 R14, desc[UR16][R10.64+-0x18] ;  /* 0xffffe8100a0e7981 */ /* 0x000ee4000c1e1b00 */
[--C-:B------:R-:W-:Y:S01]  /*02f0*/  IMAD.X R29, R3, 0x1, R2.reuse, P0 ;  /* 0x00000001031d7824 */ /* 0x100fe200000e0602 */
[-C--:B------:R-:W-:Y:S01]  /*0300*/  IADD3 R22, P0, PT, R28, R4.reuse, RZ ;  /* 0x000000041c167210 */ /* 0x080fe20007f1e0ff */
[----:B------:R-:W4:Y:S04]  /*0310*/  LDG.E.64 R20, desc[UR16][R10.64+-0x10] ;  /* 0xfffff0100a147981 */ /* 0x000f28000c1e1b00 */
[----:B------:R-:W3:Y:S01]  /*0320*/  LDG.E.64 R16, desc[UR16][R28.64] ;  /* 0x000000101c107981 */ /* 0x000ee2000c1e1b00 */
[----:B------:R-:W-:Y:S01]  /*0330*/  IMAD.X R23, R29, 0x1, R2, P0 ;  /* 0x000000011d177824 */ /* 0x000fe200000e0602 */
[----:B0-----:R-:W-:Y:S01]  /*0340*/  IADD3 R24, P0, PT, R22, R4, RZ ;  /* 0x0000000416187210 */ /* 0x001fe20007f1e0ff */
[----:B--2---:R-:W-:-:S03]  /*0350*/  DFMA R18, R18, R12, R26 ;  /* 0x0000000c1212722b */ /* 0x004fc6000000001a */
[----:B------:R-:W4:Y:S01]  /*0360*/  LDG.E.64 R12, desc[UR16][R22.64] ;  /* 0x00000010160c7981 */ /* 0x000f22000c1e1b00 */
[----:B------:R-:W-:Y:S02]  /*0370*/  IADD3.X R25, PT, PT, R23, R2, RZ, P0, !PT ;  /* 0x0000000217197210 */ /* 0x000fe400007fe4ff */
[----:B------:R-:W-:Y:S02]  /*0380*/  IADD3 R26, P0, PT, R24, R4, RZ ;  /* 0x00000004181a7210 */ /* 0x000fe40007f1e0ff */
[----:B---3--:R-:W-:Y:S01]  /*0390*/  DFMA R14, R16, R14, R18 ;  /* 0x0000000e100e722b */ /* 0x008fe20000000012 */
[----:B------:R-:W2:Y:S04]  /*03a0*/  LDG.E.64 R16, desc[UR16][R10.64+-0x8] ;  /* 0xfffff8100a107981 */ /* 0x000ea8000c1e1b00 */
[----:B------:R-:W2:Y:S01]  /*03b0*/  LDG.E.64 R18, desc[UR16][R24.64] ;  /* 0x0000001018127981 */ /* 0x000ea2000c1e1b00 */
[----:B------:R-:W-:-:S02]  /*03c0*/  IMAD.X R27, R25, 0x1, R2, P0 ;  /* 0x00000001191b7824 */ /* 0x000fc400000e0602 */
[----:B----4-:R-:W-:Y:S01]  /*03d0*/  DFMA R20, R12, R20, R14 ;  /* 0x000000140c14722b */ /* 0x010fe2000000000e */
[----:B------:R-:W3:Y:S04]  /*03e0*/  LDG.E.64 R12, desc[UR16][R10.64] ;  /* 0x000000100a0c7981 */ /* 0x000ee8000c1e1b00 */
[----:B------:R-:W3:Y:S01]  /*03f0*/  LDG.E.64 R14, desc[UR16][R26.64] ;  /* 0x000000101a0e7981 */ /* 0x000ee2000c1e1b00 */
[----:B------:R-:W-:-:S05]  /*0400*/  IADD3 R28, P0, PT, R26, R4, RZ ;  /* 0x000000041a1c7210 */ /* 0x000fca0007f1e0ff */
[--C-:B------:R-:W-:Y:S01]  /*0410*/  IMAD.X R29, R27, 0x1, R2.reuse, P0 ;  /* 0x000000011b1d7824 */ /* 0x100fe200000e0602 */
[-C--:B------:R-:W-:Y:S01]  /*0420*/  IADD3 R22, P0, PT, R28, R4.reuse, RZ ;  /* 0x000000041c167210 */ /* 0x080fe20007f1e0ff */
[----:B--2---:R-:W-:Y:S01]  /*0430*/  DFMA R16, R18, R16, R20 ;  /* 0x000000101210722b */ /* 0x004fe20000000014 */
[----:B------:R-:W2:Y:S03]  /*0440*/  LDG.E.64 R26, desc[UR16][R10.64+0x18] ;  /* 0x000018100a1a7981 */ /* 0x000ea6000c1e1b00 */
[----:B------:R-:W-:Y:S01]  /*0450*/  IMAD.X R23, R29, 0x1, R2, P0 ;  /* 0x000000011d177824 */ /* 0x000fe200000e0602 */
[----:B------:R-:W4:Y:S04]  /*0460*/  LDG.E.64 R20, desc[UR16][R10.64+0x8] ;  /* 0x000008100a147981 */ /* 0x000f28000c1e1b00 */
[----:B------:R-:W4:Y:S01]  /*0470*/  LDG.E.64 R18, desc[UR16][R28.64] ;  /* 0x000000101c127981 */ /* 0x000f22000c1e1b00 */
[----:B------:R-:W-:-:S04]  /*0480*/  IADD3 R24, P0, PT, R22, R4, RZ ;  /* 0x0000000416187210 */ /* 0x000fc80007f1e0ff */
[----:B------:R-:W-:-:S06]  /*0490*/  IADD3.X R25, PT, PT, R23, R2, RZ, P0, !PT ;  /* 0x0000000217197210 */ /* 0x000fcc00007fe4ff */
[----:B------:R-:W2:Y:S01]  /*04a0*/  LDG.E.64 R24, desc[UR16][R24.64] ;  /* 0x0000001018187981 */ /* 0x000ea2000c1e1b00 */
[----:B---3--:R-:W-:-:S03]  /*04b0*/  DFMA R12, R14, R12, R16 ;  /* 0x0000000c0e0c722b */ /* 0x008fc60000000010 */
[----:B------:R0:W3:Y:S04]  /*04c0*/  LDG.E.64 R16, desc[UR16][R10.64+0x10] ;  /* 0x000010100a107981 */ /* 0x0000e8000c1e1b00 */
[----:B------:R-:W3:Y:S01]  /*04d0*/  LDG.E.64 R14, desc[UR16][R22.64] ;  /* 0x00000010160e7981 */ /* 0x000ee2000c1e1b00 */
[----:B------:R-:W-:-:S04]  /*04e0*/  UIADD3 UR7, UP1, UPT, UR7, -0x8, URZ ;  /* 0xfffffff807077890 */ /* 0x000fc8000ff3e0ff */
[----:B------:R-:W-:Y:S02]  /*04f0*/  UIADD3.X UR8, UPT, UPT, UR8, -0x1, URZ, UP1, !UPT ;  /* 0xffffffff08087890 */ /* 0x000fe40008ffe4ff */
[----:B------:R-:W-:Y:S01]  /*0500*/  UISETP.NE.U32.AND UP1, UPT, UR7, URZ, UPT ;  /* 0x000000ff0700728c */ /* 0x000fe2000bf25070 */
[----:B----4-:R-:W-:-:S03]  /*0510*/  DFMA R12, R18, R20, R12 ;  /* 0x00000014120c722b */ /* 0x010fc6000000000c */
[----:B------:R-:W-:Y:S01]  /*0520*/  UISETP.NE.AND.EX UP1, UPT, UR8, URZ, UPT, UP1 ;  /* 0x000000ff0800728c */ /* 0x000fe2000bf25310 */
[----:B------:R-:W-:Y:S02]  /*0530*/  LEA R5, P0, R6, R5, 0x6 ;  /* 0x0000000506057211 */ /* 0x000fe400078030ff */
[----:B0-----:R-:W-:-:S03]  /*0540*/  IADD3 R10, P1, PT, R10, 0x40, RZ ;  /* 0x000000400a0a7810 */ /* 0x001fc60007f3e0ff */
[----:B------:R-:W-:Y:S02]  /*0550*/  IMAD.X R3, R3, 0x1, R0, P0 ;  /* 0x0000000103037824 */ /* 0x000fe400000e0600 */
[----:B------:R-:W-:Y:S01]  /*0560*/  IMAD.X R11, RZ, RZ, R11, P1 ;  /* 0x000000ffff0b7224 */ /* 0x000fe200008e060b */
[----:B---3--:R-:W-:-:S08]  /*0570*/  DFMA R12, R14, R16, R12 ;  /* 0x000000100e0c722b */ /* 0x008fd0000000000c */
[----:B--2---:R-:W-:Y:S01]  /*0580*/  DFMA R26, R24, R26, R12 ;  /* 0x0000001a181a722b */ /* 0x004fe2000000000c */
[----:B------:R-:W-:Y:S10]  /*0590*/  BRA.U UP1, `(.L_x_2) ;  /* 0xfffffffd013c7547 */ /* 0x000ff4000b83ffff */
.L_x_1:
[----:B------:R-:W-:Y:S05]  /*05a0*/  BRA.U !UP0, `(.L_x_0) ;  /* 0x00000009081c7547 */ /* 0x000fea000b800000 */
[----:B------:R-:W-:Y:S02]  /*05b0*/  UISETP.GE.U32.AND UP1, UPT, UR10, 0x4, UPT ;  /* 0x000000040a00788c */ /* 0x000fe4000bf26070 */
[----:B------:R-:W-:Y:S02]  /*05c0*/  ULOP3.LUT UR22, UR6, 0x3, URZ, 0xc0, !UPT ;  /* 0x0000000306167892 */ /* 0x000fe4000f8ec0ff */
[----:B------:R-:W-:Y:S02]  /*05d0*/  UISETP.GE.U32.AND.EX UP1, UPT, URZ, URZ, UPT, UP1 ;  /* 0x000000ffff00728c */ /* 0x000fe4000bf26110 */
[----:B------:R-:W-:-:S04]  /*05e0*/  UISETP.NE.U32.AND UP0, UPT, UR22, URZ, UPT ;  /* 0x000000ff1600728c */ /* 0x000fc8000bf05070 */
[----:B------:R-:W-:-:S03]  /*05f0*/  UISETP.NE.AND.EX UP0, UPT, URZ, URZ, UPT, UP0 ;  /* 0x000000ffff00728c */ /* 0x000fc6000bf05300 */
[----:B------:R-:W-:Y:S08]  /*0600*/  BRA.U !UP1, `(.L_x_3) ;  /* 0x0000000509107547 */ /* 0x000ff0000b800000 */
[----:B------:R-:W0:Y:S01]  /*0610*/  LDCU.64 UR24, c[0x0][0x388] ;  /* 0x00007100ff1877ac */ /* 0x000e220008000a00 */
[C---:B------:R-:W-:Y:S02]  /*0620*/  IMAD R0, R6.reuse, UR5, RZ ;  /* 0x0000000506007c24 */ /* 0x040fe4000f8e02ff */
[----:B------:R-:W-:Y:S01]  /*0630*/  IMAD.WIDE.U32 R4, R6, UR4, R8 ;  /* 0x0000000406047c25 */ /* 0x000fe2000f8e0008 */
[----:B------:R-:W1:Y:S03]  /*0640*/  LDCU.64 UR14, c[0x0][0x390] ;  /* 0x00007200ff0e77ac */ /* 0x000e660008000a00 */
[----:B------:R-:W-:Y:S01]  /*0650*/  IMAD R3, R7, UR4, R0 ;  /* 0x0000000407037c24 */ /* 0x000fe2000f8e0200 */
[----:B------:R-:W-:Y:S02]  /*0660*/  UIADD3 UR20, UP2, UPT, UR4, 0x1, URZ ;  /* 0x0000000104147890 */ /* 0x000fe4000ff5e0ff */
[----:B------:R-:W-:Y:S01]  /*0670*/  UIADD3 UR19, UP3, UPT, UR4, 0x2, URZ ;  /* 0x0000000204137890 */ /* 0x000fe2000ff7e0ff */
[----:B------:R-:W-:Y:S01]  /*0680*/  IMAD.IADD R3, R5, 0x1, R3 ;  /* 0x0000000105037824 */ /* 0x000fe200078e0203 */
[----:B------:R-:W-:-:S02]  /*0690*/  UIADD3 UR18, UP4, UPT, UR4, 0x3, URZ ;  /* 0x0000000304127890 */ /* 0x000fc4000ff9e0ff */
[----:B------:R-:W-:Y:S02]  /*06a0*/  UIADD3.X UR12, UPT, UPT, URZ, UR5, URZ, UP2, !UPT ;  /* 0x00000005ff0c7290 */ /* 0x000fe400097fe4ff */
[----:B------:R-:W-:Y:S01]  /*06b0*/  USHF.L.U32 UR11, UR20, 0x3, URZ ;  /* 0x00000003140b7899 */ /* 0x000fe200080006ff */
[----:B------:R-:W-:Y:S01]  /*06c0*/  IMAD.WIDE.U32 R12, R6, UR19, R8 ;  /* 0x00000013060c7c25 */ /* 0x000fe2000f8e0008 */
[C---:B0-----:R-:W-:Y:S01]  /*06d0*/  LEA R2, P0, R4.reuse, UR24, 0x3 ;  /* 0x0000001804027c11 */ /* 0x041fe2000f8018ff */
[----:B------:R-:W-:Y:S02]  /*06e0*/  UIADD3.X UR8, UPT, UPT, URZ, UR5, URZ, UP4, !UPT ;  /* 0x00000005ff087290 */ /* 0x000fe4000a7fe4ff */
[----:B------:R-:W-:Y:S01]  /*06f0*/  USHF.L.U64.HI UR12, UR20, 0x3, UR12 ;  /* 0x00000003140c7899 */ /* 0x000fe2000801020c */
[----:B------:R-:W-:Y:S01]  /*0700*/  LEA.HI.X R3, R4, UR25, R3, 0x3, P0 ;  /* 0x0000001904037c11 */ /* 0x000fe200080f1c03 */
[----:B------:R-:W-:Y:S01]  /*0710*/  IMAD.WIDE.U32 R4, R6, UR20, R8 ;  /* 0x0000001406047c25 */ /* 0x000fe2000f8e0008 */
[----:B-1----:R-:W-:Y:S01]  /*0720*/  ULEA UR21, UP1, UR4, UR14, 0x3 ;  /* 0x0000000e04157291 */ /* 0x002fe2000f8218ff */
[----:B------:R-:W-:Y:S01]  /*0730*/  LEA R14, P1, R12, UR24, 0x3 ;  /* 0x000000180c0e7c11 */ /* 0x000fe2000f8218ff */
[----:B------:R-:W-:Y:S01]  /*0740*/  ULOP3.LUT UR11, UR11, 0xfffffff8, URZ, 0xc0, !UPT ;  /* 0xfffffff80b0b7892 */ /* 0x000fe2000f8ec0ff */
[C---:B------:R-:W-:Y:S01]  /*0750*/  IMAD R11, R7.reuse, UR20, R5 ;  /* 0x00000014070b7c24 */ /* 0x040fe2000f8e0205 */
[----:B------:R-:W-:Y:S01]  /*0760*/  ULEA.HI.X UR13, UR4, UR15, UR5, 0x3, UP1 ;  /* 0x0000000f040d7291 */ /* 0x000fe200088f1c05 */
[C---:B------:R-:W-:Y:S01]  /*0770*/  IMAD R5, R7.reuse, UR19, R13 ;  /* 0x0000001307057c24 */ /* 0x040fe2000f8e020d */
[C---:B------:R-:W-:Y:S01]  /*0780*/  LEA R10, P0, R4.reuse, UR24, 0x3 ;  /* 0x00000018040a7c11 */ /* 0x040fe2000f8018ff */
[----:B------:R-:W-:Y:S01]  /*0790*/  USHF.L.U32 UR7, UR18, 0x3, URZ ;  /* 0x0000000312077899 */ /* 0x000fe200080006ff */
[----:B------:R-:W2:Y:S01]  /*07a0*/  LDG.E.64 R2, desc[UR16][R2.64] ;  /* 0x0000001002027981 */ /* 0x000ea2000c1e1b00 */
[----:B------:R-:W-:Y:S01]  /*07b0*/  USHF.L.U64.HI UR8, UR18, 0x3, UR8 ;  /* 0x0000000312087899 */ /* 0x000fe20008010208 */
[----:B------:R-:W-:Y:S01]  /*07c0*/  LEA.HI.X R11, R4, UR25, R11, 0x3, P0 ;  /* 0x00000019040b7c11 */ /* 0x000fe200080f1c0b */
[----:B------:R-:W-:Y:S01]  /*07d0*/  ULOP3.LUT UR12, UR12, 0x7, URZ, 0xc0, !UPT ;  /* 0x000000070c0c7892 */ /* 0x000fe2000f8ec0ff */
[----:B------:R-:W-:Y:S01]  /*07e0*/  LEA.HI.X R15, R12, UR25, R5, 0x3, P1 ;  /* 0x000000190c0f7c11 */ /* 0x000fe200088f1c05 */
[----:B------:R-:W-:Y:S01]  /*07f0*/  UIADD3 UR11, UP1, UPT, UR11, UR14, URZ ;  /* 0x0000000e0b0b7290 */ /* 0x000fe2000ff3e0ff */
[----:B------:R-:W-:Y:S01]  /*0800*/  MOV R4, UR21 ;  /* 0x0000001500047c02 */ /* 0x000fe20008000f00 */
[----:B------:R-:W-:Y:S01]  /*0810*/  UIADD3.X UR10, UPT, UPT, URZ, UR5, URZ, UP3, !UPT ;  /* 0x00000005ff0a7290 */ /* 0x000fe20009ffe4ff */
[----:B------:R-:W-:Y:S01]  /*0820*/  IMAD.U32 R5, RZ, RZ, UR13 ;  /* 0x0000000dff057e24 */ /* 0x000fe2000f8e00ff */
[----:B------:R-:W-:Y:S01]  /*0830*/  USHF.L.U32 UR9, UR19, 0x3, URZ ;  /* 0x0000000313097899 */ /* 0x000fe200080006ff */
[----:B------:R-:W-:Y:S01]  /*0840*/  IMAD.WIDE.U32 R16, R6, UR18, R8 ;  /* 0x0000001206107c25 */ /* 0x000fe2000f8e0008 */
[----:B------:R-:W-:Y:S01]  /*0850*/  ULOP3.LUT UR5, UR7, 0xfffffff8, URZ, 0xc0, !UPT ;  /* 0xfffffff807057892 */ /* 0x000fe2000f8ec0ff */
[----:B------:R-:W3:Y:S01]  /*0860*/  LDG.E.64 R10, desc[UR16][R10.64] ;  /* 0x000000100a0a7981 */ /* 0x000ee2000c1e1b00 */
[----:B------:R-:W-:Y:S01]  /*0870*/  ULOP3.LUT UR7, UR8, 0x7, URZ, 0xc0, !UPT ;  /* 0x0000000708077892 */ /* 0x000fe2000f8ec0ff */
[----:B------:R-:W-:Y:S01]  /*0880*/  IMAD.U32 R12, RZ, RZ, UR11 ;  /* 0x0000000bff0c7e24 */ /* 0x000fe2000f8e00ff */
[----:B------:R-:W-:Y:S01]  /*0890*/  UIADD3.X UR8, UPT, UPT, UR12, UR15, URZ, UP1, !UPT ;  /* 0x0000000f0c087290 */ /* 0x000fe20008ffe4ff */
[----:B------:R-:W2:Y:S01]  /*08a0*/  LDG.E.64 R4, desc[UR16][R4.64] ;  /* 0x0000001004047981 */ /* 0x000ea2000c1e1b00 */
[----:B------:R-:W-:Y:S01]  /*08b0*/  USHF.L.U64.HI UR10, UR19, 0x3, UR10 ;  /* 0x00000003130a7899 */ /* 0x000fe2000801020a */
[----:B------:R-:W-:Y:S01]  /*08c0*/  IMAD R17, R7, UR18, R17 ;  /* 0x0000001207117c24 */ /* 0x000fe2000f8e0211 */
[----:B------:R-:W-:Y:S01]  /*08d0*/  ULOP3.LUT UR9, UR9, 0xfffffff8, URZ, 0xc0, !UPT ;  /* 0xfffffff809097892 */ /* 0x000fe2000f8ec0ff */
[----:B------:R-:W4:Y:S01]  /*08e0*/  LDG.E.64 R14, desc[UR16][R14.64] ;  /* 0x000000100e0e7981 */ /* 0x000f22000c1e1b00 */
[----:B------:R-:W-:Y:S01]  /*08f0*/  ULOP3.LUT UR10, UR10, 0x7, URZ, 0xc0, !UPT ;  /* 0x000000070a0a7892 */ /* 0x000fe2000f8ec0ff */
[----:B------:R-:W-:Y:S01]  /*0900*/  MOV R13, UR8 ;  /* 0x00000008000d7c02 */ /* 0x000fe20008000f00 */
[----:B------:R-:W-:-:S02]  /*0910*/  UIADD3 UR9, UP2, UPT, UR9, UR14, URZ ;  /* 0x0000000e09097290 */ /* 0x000fc4000ff5e0ff */
[----:B------:R-:W-:Y:S02]  /*0920*/  UIADD3 UR5, UP3, UPT, UR5, UR14, URZ ;  /* 0x0000000e05057290 */ /* 0x000fe4000ff7e0ff */
[----:B------:R-:W-:Y:S01]  /*0930*/  UIADD3.X UR8, UPT, UPT, UR10, UR15, URZ, UP2, !UPT ;  /* 0x0000000f0a087290 */ /* 0x000fe200097fe4ff */
[----:B------:R-:W3:Y:S01]  /*0940*/  LDG.E.64 R12, desc[UR16][R12.64] ;  /* 0x000000100c0c7981 */ /* 0x000ee2000c1e1b00 */
[C---:B------:R-:W-:Y:S01]  /*0950*/  LEA R18, P0, R16.reuse, UR24, 0x3 ;  /* 0x0000001810127c11 */ /* 0x040fe2000f8018ff */
[----:B------:R-:W-:Y:S01]  /*0960*/  IMAD.U32 R22, RZ, RZ, UR9 ;  /* 0x00000009ff167e24 */ /* 0x000fe2000f8e00ff */
[----:B------:R-:W-:Y:S02]  /*0970*/  UIADD3.X UR7, UPT, UPT, UR7, UR15, URZ, UP3, !UPT ;  /* 0x0000000f07077290 */ /* 0x000fe40009ffe4ff */
[----:B------:R-:W-:Y:S01]  /*0980*/  IMAD.U32 R23, RZ, RZ, UR8 ;  /* 0x00000008ff177e24 */ /* 0x000fe2000f8e00ff */
[----:B------:R-:W-:Y:S02]  /*0990*/  LEA.HI.X R19, R16, UR25, R17, 0x3, P0 ;  /* 0x0000001910137c11 */ /* 0x000fe400080f1c11 */
[----:B------:R-:W-:-:S02]  /*09a0*/  MOV R20, UR5 ;  /* 0x0000000500147c02 */ /* 0x000fc40008000f00 */
[----:B------:R-:W4:Y:S01]  /*09b0*/  LDG.E.64 R16, desc[UR16][R22.64] ;  /* 0x0000001016107981 */ /* 0x000f22000c1e1b00 */
[----:B------:R-:W-:-:S03]  /*09c0*/  IMAD.U32 R21, RZ, RZ, UR7 ;  /* 0x00000007ff157e24 */ /* 0x000fc6000f8e00ff */
[----:B------:R-:W5:Y:S04]  /*09d0*/  LDG.E.64 R18, desc[UR16][R18.64] ;  /* 0x0000001012127981 */ /* 0x000f68000c1e1b00 */
[----:B------:R-:W5:Y:S01]  /*09e0*/  LDG.E.64 R20, desc[UR16][R20.64] ;  /* 0x0000001014147981 */ /* 0x000f62000c1e1b00 */
[----:B------:R-:W-:Y:S01]  /*09f0*/  UIADD3 UR4, UPT, UPT, UR4, 0x4, URZ ;  /* 0x0000000404047890 */ /* 0x000fe2000fffe0ff */
[----:B------:R-:W-:Y:S01]  /*0a00*/  UMOV UR5, URZ ;  /* 0x000000ff00057c82 */ /* 0x000fe20008000000 */
[----:B--2---:R-:W-:-:S08]  /*0a10*/  DFMA R2, R2, R4, R26 ;  /* 0x000000040202722b */ /* 0x004fd0000000001a */
[----:B---3--:R-:W-:-:S08]  /*0a20*/  DFMA R2, R10, R12, R2 ;  /* 0x0000000c0a02722b */ /* 0x008fd00000000002 */
[----:B----4-:R-:W-:-:S08]  /*0a30*/  DFMA R2, R14, R16, R2 ;  /* 0x000000100e02722b */ /* 0x010fd00000000002 */
[----:B-----5:R-:W-:-:S11]  /*0a40*/  DFMA R26, R18, R20, R2 ;  /* 0x00000014121a722b */ /* 0x020fd60000000002 */
.L_x_3:
[----:B------:R-:W-:Y:S05]  /*0a50*/  BRA.U !UP0, `(.L_x_0) ;  /* 0x0000000108f07547 */ /* 0x000fea000b800000 */
[----:B------:R-:W-:Y:S02]  /*0a60*/  UISETP.NE.U32.AND UP1, UPT, UR22, 0x1, UPT ;  /* 0x000000011600788c */ /* 0x000fe4000bf25070 */
[----:B------:R-:W-:Y:S02]  /*0a70*/  ULOP3.LUT UR6, UR6, 0x1, URZ, 0xc0, !UPT ;  /* 0x0000000106067892 */ /* 0x000fe4000f8ec0ff */
[----:B------:R-:W-:Y:S02]  /*0a80*/  UISETP.NE.AND.EX UP1, UPT, URZ, URZ, UPT, UP1 ;  /* 0x000000ffff00728c */ /* 0x000fe4000bf25310 */
[----:B------:R-:W-:-:S04]  /*0a90*/  UISETP.NE.U32.AND UP0, UPT, UR6, 0x1, UPT ;  /* 0x000000010600788c */ /* 0x000fc8000bf05070 */
[----:B------:R-:W-:-:S03]  /*0aa0*/  UISETP.NE.U32.AND.EX UP0, UPT, URZ, URZ, UPT, UP0 ;  /* 0x000000ffff00728c */ /* 0x000fc6000bf05100 */
[----:B------:R-:W-:Y:S08]  /*0ab0*/  BRA.U !UP1, `(.L_x_4) ;  /* 0x0000000109907547 */ /* 0x000ff0000b800000 */
[----:B------:R-:W0:Y:S01]  /*0ac0*/  LDCU.64 UR6, c[0x0][0x390] ;  /* 0x00007200ff0677ac */ /* 0x000e220008000a00 */
[----:B------:R-:W-:Y:S01]  /*0ad0*/  MOV R3, R9 ;  /* 0x0000000900037202 */ /* 0x000fe20000000f00 */
[C---:B------:R-:W-:Y:S01]  /*0ae0*/  IMAD R0, R6.reuse, UR5, RZ ;  /* 0x0000000506007c24 */ /* 0x040fe2000f8e02ff */
[----:B------:R-:W1:Y:S01]  /*0af0*/  LDCU.64 UR10, c[0x0][0x388] ;  /* 0x00007100ff0a77ac */ /* 0x000e620008000a00 */
[----:B------:R-:W-:Y:S02]  /*0b00*/  IMAD.MOV.U32 R2, RZ, RZ, R8 ;  /* 0x000000ffff027224 */ /* 0x000fe400078e0008 */
[----:B------:R-:W-:Y:S01]  /*0b10*/  IMAD R11, R7, UR4, R0 ;  /* 0x00000004070b7c24 */ /* 0x000fe2000f8e0200 */
[----:B------:R-:W-:Y:S02]  /*0b20*/  UIADD3 UR13, UP2, UPT, UR4, 0x1, URZ ;  /* 0x00000001040d7890 */ /* 0x000fe4000ff5e0ff */
[----:B------:R-:W-:Y:S02]  /*0b30*/  IMAD.WIDE.U32 R4, R6, UR4, R2 ;  /* 0x0000000406047c25 */ /* 0x000fe4000f8e0002 */
[----:B------:R-:W-:-:S02]  /*0b40*/  UIADD3.X UR8, UPT, UPT, URZ, UR5, URZ, UP2, !UPT ;  /* 0x00000005ff087290 */ /* 0x000fc400097fe4ff */
[----:B------:R-:W-:Y:S01]  /*0b50*/  IMAD.IADD R11, R5, 0x1, R11 ;  /* 0x00000001050b7824 */ /* 0x000fe200078e020b */
[----:B------:R-:W-:Y:S02]  /*0b60*/  USHF.L.U32 UR9, UR13, 0x3, URZ ;  /* 0x000000030d097899 */ /* 0x000fe400080006ff */
[----:B------:R-:W-:Y:S01]  /*0b70*/  IMAD.WIDE.U32 R12, R6, UR13, R2 ;  /* 0x0000000d060c7c25 */ /* 0x000fe2000f8e0002 */
[----:B------:R-:W-:Y:S02]  /*0b80*/  USHF.L.U64.HI UR8, UR13, 0x3, UR8 ;  /* 0x000000030d087899 */ /* 0x000fe40008010208 */
[----:B0-----:R-:W-:Y:S01]  /*0b90*/  ULEA UR12, UP1, UR4, UR6, 0x3 ;  /* 0x00000006040c7291 */ /* 0x001fe2000f8218ff */
[----:B------:R-:W-:Y:S01]  /*0ba0*/  IMAD R5, R7, UR13, R13 ;  /* 0x0000000d07057c24 */ /* 0x000fe2000f8e020d */
[----:B------:R-:W-:Y:S02]  /*0bb0*/  ULOP3.LUT UR9, UR9, 0xfffffff8, URZ, 0xc0, !UPT ;  /* 0xfffffff809097892 */ /* 0x000fe4000f8ec0ff */
[----:B------:R-:W-:Y:S01]  /*0bc0*/  ULEA.HI.X UR5, UR4, UR7, UR5, 0x3, UP1 ;  /* 0x0000000704057291 */ /* 0x000fe200088f1c05 */
[C---:B-1----:R-:W-:Y:S01]  /*0bd0*/  LEA R10, P0, R4.reuse, UR10, 0x3 ;  /* 0x0000000a040a7c11 */ /* 0x042fe2000f8018ff */
[----:B------:R-:W-:Y:S01]  /*0be0*/  ULOP3.LUT UR8, UR8, 0x7, URZ, 0xc0, !UPT ;  /* 0x0000000708087892 */ /* 0x000fe2000f8ec0ff */
[----:B------:R-:W-:Y:S01]  /*0bf0*/  IMAD.U32 R2, RZ, RZ, UR12 ;  /* 0x0000000cff027e24 */ /* 0x000fe2000f8e00ff */
[----:B------:R-:W-:Y:S01]  /*0c00*/  UIADD3 UR9, UP1, UPT, UR9, UR6, URZ ;  /* 0x0000000609097290 */ /* 0x000fe2000ff3e0ff */
[----:B------:R-:W-:-:S02]  /*0c10*/  LEA.HI.X R11, R4, UR11, R11, 0x3, P0 ;  /* 0x0000000b040b7c11 */ /* 0x000fc400080f1c0b */
[----:B------:R-:W-:Y:S01]  /*0c20*/  MOV R3, UR5 ;  /* 0x0000000500037c02 */ /* 0x000fe20008000f00 */
[----:B------:R-:W-:Y:S01]  /*0c30*/  UIADD3.X UR8, UPT, UPT, UR8, UR7, URZ, UP1, !UPT ;  /* 0x0000000708087290 */ /* 0x000fe20008ffe4ff */
[C---:B------:R-:W-:Y:S02]  /*0c40*/  LEA R4, P0, R12.reuse, UR10, 0x3 ;  /* 0x0000000a0c047c11 */ /* 0x040fe4000f8018ff */
[----:B------:R-:W2:Y:S02]  /*0c50*/  LDG.E.64 R10, desc[UR16][R10.64] ;  /* 0x000000100a0a7981 */ /* 0x000ea4000c1e1b00 */
[----:B------:R-:W-:Y:S02]  /*0c60*/  LEA.HI.X R5, R12, UR11, R5, 0x3, P0 ;  /* 0x0000000b0c057c11 */ /* 0x000fe400080f1c05 */
[----:B------:R-:W2:Y:S01]  /*0c70*/  LDG.E.64 R2, desc[UR16][R2.64] ;  /* 0x0000001002027981 */ /* 0x000ea2000c1e1b00 */
[----:B------:R-:W-:Y:S02]  /*0c80*/  IMAD.U32 R12, RZ, RZ, UR9 ;  /* 0x00000009ff0c7e24 */ /* 0x000fe4000f8e00ff */
[----:B------:R-:W-:Y:S01]  /*0c90*/  IMAD.U32 R13, RZ, RZ, UR8 ;  /* 0x00000008ff0d7e24 */ /* 0x000fe2000f8e00ff */
[----:B------:R-:W3:Y:S05]  /*0ca0*/  LDG.E.64 R4, desc[UR16][R4.64] ;  /* 0x0000001004047981 */ /* 0x000eea000c1e1b00 */
[----:B------:R-:W3:Y:S01]  /*0cb0*/  LDG.E.64 R12, desc[UR16][R12.64] ;  /* 0x000000100c0c7981 */ /* 0x000ee2000c1e1b00 */
[----:B------:R-:W-:Y:S01]  /*0cc0*/  UIADD3 UR4, UPT, UPT, UR4, 0x2, URZ ;  /* 0x0000000204047890 */ /* 0x000fe2000fffe0ff */
[----:B------:R-:W-:Y:S01]  /*0cd0*/  UMOV UR5, URZ ;  /* 0x000000ff00057c82 */ /* 0x000fe20008000000 */
[----:B--2---:R-:W-:-:S08]  /*0ce0*/  DFMA R26, R10, R2, R26 ;  /* 0x000000020a1a722b */ /* 0x004fd0000000001a */
[----:B---3--:R-:W-:-:S11]  /*0cf0*/  DFMA R26, R4, R12, R26 ;  /* 0x0000000c041a722b */ /* 0x008fd6000000001a */
.L_x_4:
[----:B------:R-:W-:Y:S05]  /*0d00*/  BRA.U UP0, `(.L_x_0) ;  /* 0x0000000100447547 */ /* 0x000fea000b800000 */
[----:B------:R-:W0:Y:S01]  /*0d10*/  LDCU.64 UR6, c[0x0][0x390] ;  /* 0x00007200ff0677ac */ /* 0x000e220008000a00 */
[C---:B------:R-:W-:Y:S01]  /*0d20*/  IMAD R0, R6.reuse, UR5, RZ ;  /* 0x0000000506007c24 */ /* 0x040fe2000f8e02ff */
[----:B------:R-:W-:Y:S01]  /*0d30*/  MOV R2, R8 ;  /* 0x0000000800027202 */ /* 0x000fe20000000f00 */
[----:B------:R-:W-:Y:S01]  /*0d40*/  IMAD.MOV.U32 R3, RZ, RZ, R9 ;  /* 0x000000ffff037224 */ /* 0x000fe200078e0009 */
[----:B------:R-:W1:Y:S01]  /*0d50*/  LDCU.64 UR8, c[0x0][0x388] ;  /* 0x00007100ff0877ac */ /* 0x000e620008000a00 */
[----:B------:R-:W-:Y:S02]  /*0d60*/  IMAD R5, R7, UR4, R0 ;  /* 0x0000000407057c24 */ /* 0x000fe4000f8e0200 */
[----:B------:R-:W-:-:S04]  /*0d70*/  IMAD.WIDE.U32 R6, R6, UR4, R2 ;  /* 0x0000000406067c25 */ /* 0x000fc8000f8e0002 */
[----:B------:R-:W-:Y:S01]  /*0d80*/  IMAD.IADD R3, R7, 0x1, R5 ;  /* 0x0000000107037824 */ /* 0x000fe200078e0205 */
[----:B0-----:R-:W-:-:S04]  /*0d90*/  ULEA UR6, UP0, UR4, UR6, 0x3 ;  /* 0x0000000604067291 */ /* 0x001fc8000f8018ff */
[----:B------:R-:W-:Y:S01]  /*0da0*/  ULEA.HI.X UR4, UR4, UR7, UR5, 0x3, UP0 ;  /* 0x0000000704047291 */ /* 0x000fe200080f1c05 */
[C---:B-1----:R-:W-:Y:S02]  /*0db0*/  LEA R2, P0, R6.reuse, UR8, 0x3 ;  /* 0x0000000806027c11 */ /* 0x042fe4000f8018ff */
[----:B------:R-:W-:Y:S02]  /*0dc0*/  MOV R4, UR6 ;  /* 0x0000000600047c02 */ /* 0x000fe40008000f00 */
[----:B------:R-:W-:Y:S01]  /*0dd0*/  LEA.HI.X R3, R6, UR9, R3, 0x3, P0 ;  /* 0x0000000906037c11 */ /* 0x000fe200080f1c03 */
[----:B------:R-:W-:-:S05]  /*0de0*/  IMAD.U32 R5, RZ, RZ, UR4 ;  /* 0x00000004ff057e24 */ /* 0x000fca000f8e00ff */
[----:B------:R-:W2:Y:S04]  /*0df0*/  LDG.E.64 R2, desc[UR16][R2.64] ;  /* 0x0000001002027981 */ /* 0x000ea8000c1e1b00 */
[----:B------:R-:W2:Y:S02]  /*0e00*/  LDG.E.64 R4, desc[UR16][R4.64] ;  /* 0x0000001004047981 */ /* 0x000ea4000c1e1b00 */
[----:B--2---:R-:W-:-:S11]  /*0e10*/  DFMA R26, R2, R4, R26 ;  /* 0x00000004021a722b */ /* 0x004fd6000000001a */
.L_x_0:
[----:B------:R-:W0:Y:S02]  /*0e20*/  LDCU.64 UR4, c[0x0][0x380] ;  /* 0x00007000ff0477ac */ /* 0x000e240008000a00 */
[----:B0-----:R-:W-:-:S04]  /*0e30*/  LEA R2, P0, R8, UR4, 0x3 ;  /* 0x0000000408027c11 */ /* 0x001fc8000f8018ff */
[----:B------:R-:W-:-:S05]  /*0e40*/  LEA.HI.X R3, R8, UR5, R9, 0x3, P0 ;  /* 0x0000000508037c11 */ /* 0x000fca00080f1c09 */
[----:B------:R-:W-:Y:S01]  /*0e50*/  STG.E.64 desc[UR16][R2.64], R26 ;  /* 0x0000001a02007986 */ /* 0x000fe2000c101b10 */
[----:B------:R-:W-:Y:S05]  /*0e60*/  EXIT ;  /* 0x000000000000794d */ /* 0x000fea0003800000 */
.L_x_5:
[----:B------:R-:W-:-:S00]  /*0e70*/  BRA `(.L_x_5) ;  /* 0xfffffffc00fc7947 */ /* 0x000fc0000383ffff */
[----:B------:R-:W-:-:S00]  /*0e80*/  NOP ;  /* 0x0000000000007918 */ /* 0x000fc00000000000 */
[----:B------:R-:W-:-:S00]  /*0e90*/  NOP ;  /* 0x0000000000007918 */ /* 0x000fc00000000000 */
[----:B------:R-:W-:-:S00]  /*0ea0*/  NOP ;  /* 0x0000000000007918 */ /* 0x000fc00000000000 */
[----:B------:R-:W-:-:S00]  /*0eb0*/  NOP ;  /* 0x0000000000007918 */ /* 0x000fc00000000000 */
[----:B------:R-:W-:-:S00]  /*0ec0*/  NOP ;  /* 0x0000000000007918 */ /* 0x000fc00000000000 */
[----:B------:R-:W-:-:S00]  /*0ed0*/  NOP ;  /* 0x0000000000007918 */ /* 0x000fc00000000000 */
[----:B------:R-:W-:-:S00]  /*0ee0*/  NOP ;  /* 0x0000000000007918 */ /* 0x000fc00000000000 */
[----:B------:R-:W-:-:S00]  /*0ef0*/  NOP ;  /* 0x0000000000007918 */ /* 0x000fc00000000000 */
.L_x_6:


//--------------------- .nv.shared.reserved.0     --------------------------
	.section	.nv.shared.reserved.0,"aw",@nobits
	.weak		__nv_reservedSMEM_offset_0_alias
	.size		__nv_reservedSMEM_offset_0_alias, 0, 64
	.other		__nv_reservedSMEM_offset_0_alias,@"STO_CUDA_RESERVED_SHARED STV_DEFAULT"
__nv_reservedSMEM_offset_0_alias:
	.zero		0
	.zero		64


//--------------------- .nv.constant0._Z14mat_inn_kernelPdPKdS1_ll --------------------------
	.section	.nv.constant0._Z14mat_inn_kernelPdPKdS1_ll,"a",@progbits
	.sectionflags	@""
	.align	4
.nv.constant0._Z14mat_inn_kernelPdPKdS1_ll:
	.zero		936


//--------------------- SYMBOLS --------------------------

	.type		.nv.reservedSmem.offset0,@object
	.size		.nv.reservedSmem.offset0,0x4
